//
// Generated by NVIDIA NVVM Compiler
//
// Compiler Build ID: CL-36424714
// Cuda compilation tools, release 13.0, V13.0.88
// Based on NVVM 20.0.0
//

.version 9.0
.target sm_100
.address_size 64

	// .globl	_Z3addPiS_S_ii

.visible .entry _Z3addPiS_S_ii(
	.param .u64 .ptr .align 1 _Z3addPiS_S_ii_param_0,
	.param .u64 .ptr .align 1 _Z3addPiS_S_ii_param_1,
	.param .u64 .ptr .align 1 _Z3addPiS_S_ii_param_2,
	.param .u32 _Z3addPiS_S_ii_param_3,
	.param .u32 _Z3addPiS_S_ii_param_4
)
{
	.reg .pred 	%p<4>;
	.reg .b32 	%r<17>;
	.reg .b64 	%rd<11>;

	ld.param.u64 	%rd1, [_Z3addPiS_S_ii_param_0];
	ld.param.u64 	%rd2, [_Z3addPiS_S_ii_param_1];
	ld.param.u64 	%rd3, [_Z3addPiS_S_ii_param_2];
	ld.param.u32 	%r4, [_Z3addPiS_S_ii_param_3];
	ld.param.u32 	%r5, [_Z3addPiS_S_ii_param_4];
	mov.u32 	%r6, %ntid.x;
	mov.u32 	%r7, %ctaid.x;
	mov.u32 	%r8, %tid.x;
	mad.lo.s32 	%r1, %r6, %r7, %r8;
	mov.u32 	%r9, %ntid.y;
	mov.u32 	%r10, %ctaid.y;
	mov.u32 	%r11, %tid.y;
	mad.lo.s32 	%r12, %r9, %r10, %r11;
	setp.ge.s32 	%p1, %r1, %r4;
	setp.ge.s32 	%p2, %r12, %r5;
	or.pred  	%p3, %p1, %p2;
	@%p3 bra 	$L__BB0_2;
	cvta.to.global.u64 	%rd4, %rd1;
	cvta.to.global.u64 	%rd5, %rd2;
	cvta.to.global.u64 	%rd6, %rd3;
	mad.lo.s32 	%r13, %r5, %r1, %r12;
	mul.wide.s32 	%rd7, %r13, 4;
	add.s64 	%rd8, %rd4, %rd7;
	ld.global.u32 	%r14, [%rd8];
	add.s64 	%rd9, %rd5, %rd7;
	ld.global.u32 	%r15, [%rd9];
	add.s32 	%r16, %r15, %r14;
	add.s64 	%rd10, %rd6, %rd7;
	st.global.u32 	[%rd10], %r16;
$L__BB0_2:
	ret;

}


// ===== COMPILED SASS (sm_100) =====

	.target	sm_100

	.elftype	@"ET_EXEC"


//--------------------- .note.nv.tkinfo           --------------------------
	.section	.note.nv.tkinfo,"",@"SHT_NOTE"
	.sectionflags	@"SHF_NOTE_NV_TKINFO"
	.tkinfo
        /*0018*/ 	.word	0x00000002
        /*0030*/ 	.string	""
        /*0030*/ 	.string	"ptxas"
        /*0030*/ 	.string	"Cuda compilation tools, release 13.0, V13.0.88"
        /*0030*/ 	.string	"Build cuda_13.0.r13.0/compiler.36424714_0"
        /*0030*/ 	.string	"-arch sm_100 -m 64 "



//--------------------- .note.nv.cuinfo           --------------------------
	.section	.note.nv.cuinfo,"",@"SHT_NOTE"
	.sectionflags	@"SHF_NOTE_NV_CUINFO"
        /*0018*/ 	.short	0x0002
        /*001a*/ 	.short	0x0064
        /*001c*/ 	.short	0x0082
	.zero		2


//--------------------- .nv.info                  --------------------------
	.section	.nv.info,"",@"SHT_CUDA_INFO"
	.align	4


	//----- nvinfo : EIATTR_REGCOUNT
	.align		4
        /*0000*/ 	.byte	0x04, 0x2f
        /*0002*/ 	.short	(.L_1 - .L_0)
	.align		4
.L_0:
        /*0004*/ 	.word	index@(_Z3addPiS_S_ii)
        /*0008*/ 	.word	0x0000000c


	//----- nvinfo : EIATTR_FRAME_SIZE
	.align		4
.L_1:
        /*000c*/ 	.byte	0x04, 0x11
        /*000e*/ 	.short	(.L_3 - .L_2)
	.align		4
.L_2:
        /*0010*/ 	.word	index@(_Z3addPiS_S_ii)
        /*0014*/ 	.word	0x00000000


	//----- nvinfo : EIATTR_MIN_STACK_SIZE
	.align		4
.L_3:
        /*0018*/ 	.byte	0x04, 0x12
        /*001a*/ 	.short	(.L_5 - .L_4)
	.align		4
.L_4:
        /*001c*/ 	.word	index@(_Z3addPiS_S_ii)
        /*0020*/ 	.word	0x00000000
.L_5:


//--------------------- .nv.compat                --------------------------
	.section	.nv.compat,"",@"SHT_CUDA_COMPAT_INFO"
	.align	4
        /*0000*/ 	.byte	0x02, 0x09, 0x00, 0x00, 0x02, 0x02, 0x01, 0x00, 0x02, 0x05, 0x05, 0x00, 0x03, 0x07, 0x01, 0x01
        /*0010*/ 	.byte	0x02, 0x03, 0x00, 0x00, 0x02, 0x06, 0x01, 0x00, 0x04, 0x0b, 0x08, 0x00, 0x09, 0x00, 0x00, 0x00
        /*0020*/ 	.byte	0x00, 0x00, 0x00, 0x00


//--------------------- .nv.info._Z3addPiS_S_ii   --------------------------
	.section	.nv.info._Z3addPiS_S_ii,"",@"SHT_CUDA_INFO"
	.sectionflags	@""
	.align	4


	//----- nvinfo : EIATTR_CUDA_API_VERSION
	.align		4
        /*0000*/ 	.byte	0x04, 0x37
        /*0002*/ 	.short	(.L_7 - .L_6)
.L_6:
        /*0004*/ 	.word	0x00000082


	//----- nvinfo : EIATTR_KPARAM_INFO
	.align		4
.L_7:
        /*0008*/ 	.byte	0x04, 0x17
        /*000a*/ 	.short	(.L_9 - .L_8)
.L_8:
        /*000c*/ 	.word	0x00000000
        /*0010*/ 	.short	0x0004
        /*0012*/ 	.short	0x001c
        /*0014*/ 	.byte	0x00, 0xf0, 0x11, 0x00


	//----- nvinfo : EIATTR_KPARAM_INFO
	.align		4
.L_9:
        /*0018*/ 	.byte	0x04, 0x17
        /*001a*/ 	.short	(.L_11 - .L_10)
.L_10:
        /*001c*/ 	.word	0x00000000
        /*0020*/ 	.short	0x0003
        /*0022*/ 	.short	0x0018
        /*0024*/ 	.byte	0x00, 0xf0, 0x11, 0x00


	//----- nvinfo : EIATTR_KPARAM_INFO
	.align		4
.L_11:
        /*0028*/ 	.byte	0x04, 0x17
        /*002a*/ 	.short	(.L_13 - .L_12)
.L_12:
        /*002c*/ 	.word	0x00000000
        /*0030*/ 	.short	0x0002
        /*0032*/ 	.short	0x0010
        /*0034*/ 	.byte	0x00, 0xf5, 0x21, 0x00


	//----- nvinfo : EIATTR_KPARAM_INFO
	.align		4
.L_13:
        /*0038*/ 	.byte	0x04, 0x17
        /*003a*/ 	.short	(.L_15 - .L_14)
.L_14:
        /*003c*/ 	.word	0x00000000
        /*0040*/ 	.short	0x0001
        /*0042*/ 	.short	0x0008
        /*0044*/ 	.byte	0x00, 0xf5, 0x21, 0x00


	//----- nvinfo : EIATTR_KPARAM_INFO
	.align		4
.L_15:
        /*0048*/ 	.byte	0x04, 0x17
        /*004a*/ 	.short	(.L_17 - .L_16)
.L_16:
        /*004c*/ 	.word	0x00000000
        /*0050*/ 	.short	0x0000
        /*0052*/ 	.short	0x0000
        /*0054*/ 	.byte	0x00, 0xf5, 0x21, 0x00


	//----- nvinfo : EIATTR_SPARSE_MMA_MASK
	.align		4
.L_17:
        /*0058*/ 	.byte	0x03, 0x50
        /*005a*/ 	.short	0x0000


	//----- nvinfo : EIATTR_MAXREG_COUNT
	.align		4
        /*005c*/ 	.byte	0x03, 0x1b
        /*005e*/ 	.short	0x00ff


	//----- nvinfo : EIATTR_MERCURY_ISA_VERSION
	.align		4
        /*0060*/ 	.byte	0x03, 0x5f
        /*0062*/ 	.short	0x0101


	//----- nvinfo : EIATTR_VRC_CTA_INIT_COUNT
	.align		4
        /*0064*/ 	.byte	0x02, 0x4a
	.zero		1
	.zero		1


	//----- nvinfo : EIATTR_EXIT_INSTR_OFFSETS
	.align		4
        /*0068*/ 	.byte	0x04, 0x1c
        /*006a*/ 	.short	(.L_19 - .L_18)


	//   ....[0]....
.L_18:
        /*006c*/ 	.word	0x000000c0


	//   ....[1]....
        /*0070*/ 	.word	0x00000190


	//----- nvinfo : EIATTR_CBANK_PARAM_SIZE
	.align		4
.L_19:
        /*0074*/ 	.byte	0x03, 0x19
        /*0076*/ 	.short	0x0020


	//----- nvinfo : EIATTR_PARAM_CBANK
	.align		4
        /*0078*/ 	.byte	0x04, 0x0a
        /*007a*/ 	.short	(.L_21 - .L_20)
	.align		4
.L_20:
        /*007c*/ 	.word	index@(.nv.constant0._Z3addPiS_S_ii)
        /*0080*/ 	.short	0x0380
        /*0082*/ 	.short	0x0020


	//----- nvinfo : EIATTR_SW_WAR
	.align		4
.L_21:
        /*0084*/ 	.byte	0x04, 0x36
        /*0086*/ 	.short	(.L_23 - .L_22)
.L_22:
        /*0088*/ 	.word	0x00000008
.L_23:


//--------------------- .nv.callgraph             --------------------------
	.section	.nv.callgraph,"",@"SHT_CUDA_CALLGRAPH"
	.align	4
	.sectionentsize	8
	.align		4
        /*0000*/ 	.word	0x00000000
	.align		4
        /*0004*/ 	.word	0xffffffff
	.align		4
        /*0008*/ 	.word	0x00000000
	.align		4
        /*000c*/ 	.word	0xfffffffe
	.align		4
        /*0010*/ 	.word	0x00000000
	.align		4
        /*0014*/ 	.word	0xfffffffd
	.align		4
        /*0018*/ 	.word	0x00000000
	.align		4
        /*001c*/ 	.word	0xfffffffc


//--------------------- .text._Z3addPiS_S_ii      --------------------------
	.section	.text._Z3addPiS_S_ii,"ax",@progbits
	.align	128
        .global         _Z3addPiS_S_ii
        .type           _Z3addPiS_S_ii,@function
        .size           _Z3addPiS_S_ii,(.L_x_1 - _Z3addPiS_S_ii)
        .other          _Z3addPiS_S_ii,@"STO_CUDA_ENTRY STV_DEFAULT"
_Z3addPiS_S_ii:
.text._Z3addPiS_S_ii:
[----:B------:R-:W-:Y:S01]  /*0000*/  LDC R1, c[0x0][0x37c] ;  /* 0x0000df00ff017b82 */ /* 0x000fe20000000800 */
[----:B------:R-:W0:Y:S01]  /*0010*/  S2R R7, SR_CTAID.Y ;  /* 0x0000000000077919 */ /* 0x000e220000002600 */
[----:B------:R-:W1:Y:S01]  /*0020*/  LDCU UR4, c[0x0][0x360] ;  /* 0x00006c00ff0477ac */ /* 0x000e620008000800 */
[----:B------:R-:W0:Y:S01]  /*0030*/  S2R R2, SR_TID.Y ;  /* 0x0000000000027919 */ /* 0x000e220000002200 */
[----:B------:R-:W0:Y:S01]  /*0040*/  LDCU UR5, c[0x0][0x364] ;  /* 0x00006c80ff0577ac */ /* 0x000e220008000800 */
[----:B------:R-:W1:Y:S01]  /*0050*/  S2R R0, SR_CTAID.X ;  /* 0x0000000000007919 */ /* 0x000e620000002500 */
[----:B------:R-:W2:Y:S01]  /*0060*/  LDCU.64 UR6, c[0x0][0x398] ;  /* 0x00007300ff0677ac */ /* 0x000ea20008000a00 */
[----:B------:R-:W1:Y:S01]  /*0070*/  S2R R3, SR_TID.X ;  /* 0x0000000000037919 */ /* 0x000e620000002100 */
[----:B0-----:R-:W-:-:S05]  /*0080*/  IMAD R7, R7, UR5, R2 ;  /* 0x0000000507077c24 */ /* 0x001fca000f8e0202 */
[----:B--2---:R-:W-:Y:S01]  /*0090*/  ISETP.GE.AND P0, PT, R7, UR7, PT ;  /* 0x0000000707007c0c */ /* 0x004fe2000bf06270 */
[----:B-1----:R-:W-:-:S05]  /*00a0*/  IMAD R0, R0, UR4, R3 ;  /* 0x0000000400007c24 */ /* 0x002fca000f8e0203 */
[----:B------:R-:W-:-:S13]  /*00b0*/  ISETP.GE.OR P0, PT, R0, UR6, P0 ;  /* 0x0000000600007c0c */ /* 0x000fda0008706670 */
[----:B------:R-:W-:Y:S05]  /*00c0*/  @P0 EXIT ;  /* 0x000000000000094d */ /* 0x000fea0003800000 */
[----:B------:R-:W0:Y:S01]  /*00d0*/  LDC.64 R2, c[0x0][0x380] ;  /* 0x0000e000ff027b82 */ /* 0x000e220000000a00 */
[----:B------:R-:W1:Y:S01]  /*00e0*/  LDCU.64 UR4, c[0x0][0x358] ;  /* 0x00006b00ff0477ac */ /* 0x000e620008000a00 */
[----:B------:R-:W-:-:S06]  /*00f0*/  IMAD R9, R0, UR7, R7 ;  /* 0x0000000700097c24 */ /* 0x000fcc000f8e0207 */
[----:B------:R-:W2:Y:S08]  /*0100*/  LDC.64 R4, c[0x0][0x388] ;  /* 0x0000e200ff047b82 */ /* 0x000eb00000000a00 */
[----:B------:R-:W3:Y:S01]  /*0110*/  LDC.64 R6, c[0x0][0x390] ;  /* 0x0000e400ff067b82 */ /* 0x000ee20000000a00 */
[----:B0-----:R-:W-:-:S06]  /*0120*/  IMAD.WIDE R2, R9, 0x4, R2 ;  /* 0x0000000409027825 */ /* 0x001fcc00078e0202 */
[----:B-1----:R-:W4:Y:S01]  /*0130*/  LDG.E R2, desc[UR4][R2.64] ;  /* 0x0000000402027981 */ /* 0x002f22000c1e1900 */
[----:B--2---:R-:W-:-:S06]  /*0140*/  IMAD.WIDE R4, R9, 0x4, R4 ;  /* 0x0000000409047825 */ /* 0x004fcc00078e0204 */
[----:B------:R-:W4:Y:S01]  /*0150*/  LDG.E R5, desc[UR4][R4.64] ;  /* 0x0000000404057981 */ /* 0x000f22000c1e1900 */
[----:B---3--:R-:W-:Y:S01]  /*0160*/  IMAD.WIDE R6, R9, 0x4, R6 ;  /* 0x0000000409067825 */ /* 0x008fe200078e0206 */
[----:B----4-:R-:W-:-:S05]  /*0170*/  IADD3 R9, PT, PT, R2, R5, RZ ;  /* 0x0000000502097210 */ /* 0x010fca0007ffe0ff */
[----:B------:R-:W-:Y:S01]  /*0180*/  STG.E desc[UR4][R6.64], R9 ;  /* 0x0000000906007986 */ /* 0x000fe2000c101904 */
[----:B------:R-:W-:Y:S05]  /*0190*/  EXIT ;  /* 0x000000000000794d */ /* 0x000fea0003800000 */
.L_x_0:
[----:B------:R-:W-:-:S00]  /*01a0*/  BRA `(.L_x_0) ;  /* 0xfffffffc00fc7947 */ /* 0x000fc0000383ffff */
[----:B------:R-:W-:-:S00]  /*01b0*/  NOP ;  /* 0x0000000000007918 */ /* 0x000fc00000000000 */
        /* <DEDUP_REMOVED lines=12> */
.L_x_1:


//--------------------- .nv.shared.reserved.0     --------------------------
	.section	.nv.shared.reserved.0,"aw",@nobits
	.weak		__nv_reservedSMEM_offset_0_alias
	.size		__nv_reservedSMEM_offset_0_alias, 0, 64
	.other		__nv_reservedSMEM_offset_0_alias,@"STO_CUDA_RESERVED_SHARED STV_DEFAULT"
__nv_reservedSMEM_offset_0_alias:
	.zero		0
	.zero		64


//--------------------- .nv.constant0._Z3addPiS_S_ii --------------------------
	.section	.nv.constant0._Z3addPiS_S_ii,"a",@progbits
	.sectionflags	@""
	.align	4
.nv.constant0._Z3addPiS_S_ii:
	.zero		928


//--------------------- SYMBOLS --------------------------

	.type		.nv.reservedSmem.offset0,@object
	.size		.nv.reservedSmem.offset0,0x4
